	.headerflags	@"EF_CUDA_TEXMODE_UNIFIED EF_CUDA_64BIT_ADDRESS EF_CUDA_ACCELERATORS EF_CUDA_SM90 EF_CUDA_VIRTUAL_SM(EF_CUDA_SM90)"
	.elftype	@"ET_EXEC"


//--------------------- .nv.info                  --------------------------
	.section	.nv.info,"",@"SHT_CUDA_INFO"
	.align	4


	//----- nvinfo : EIATTR_REGCOUNT
	.align		4
        /*0000*/ 	.byte	0x04, 0x2f
        /*0002*/ 	.short	(.L_2 - .L_1)
	.align		4
.L_1:
        /*0004*/ 	.word	index@(triton_per_fused_add_convolution_native_group_norm_33)
        /*0008*/ 	.word	0x00000018


	//----- nvinfo : EIATTR_MIN_STACK_SIZE
	.align		4
.L_2:
        /*000c*/ 	.byte	0x04, 0x12
        /*000e*/ 	.short	(.L_4 - .L_3)
	.align		4
.L_3:
        /*0010*/ 	.word	index@(triton_per_fused_add_convolution_native_group_norm_33)
        /*0014*/ 	.word	0x00000000


	//----- nvinfo : EIATTR_FRAME_SIZE
	.align		4
.L_4:
        /*0018*/ 	.byte	0x04, 0x11
        /*001a*/ 	.short	(.L_6 - .L_5)
	.align		4
.L_5:
        /*001c*/ 	.word	index@(triton_per_fused_add_convolution_native_group_norm_33)
        /*0020*/ 	.word	0x00000000


	//----- nvinfo : EIATTR_MIN_STACK_SIZE
	.align		4
.L_6:
        /*0024*/ 	.byte	0x04, 0x12
        /*0026*/ 	.short	(.L_8 - .L_7)
	.align		4
.L_7:
        /*0028*/ 	.word	index@(triton_per_fused_add_convolution_native_group_norm_33)
        /*002c*/ 	.word	0x00000000
.L_8:


//--------------------- .nv.info.triton_per_fused_add_convolution_native_group_norm_33 --------------------------
	.section	.nv.info.triton_per_fused_add_convolution_native_group_norm_33,"",@"SHT_CUDA_INFO"
	.sectionflags	@""
	.align	4


	//----- nvinfo : EIATTR_CUDA_API_VERSION
	.align		4
        /*0000*/ 	.byte	0x04, 0x37
        /*0002*/ 	.short	(.L_10 - .L_9)
.L_9:
        /*0004*/ 	.word	0x0000007c


	//----- nvinfo : EIATTR_KPARAM_INFO
	.align		4
.L_10:
        /*0008*/ 	.byte	0x04, 0x17
        /*000a*/ 	.short	(.L_12 - .L_11)
.L_11:
        /*000c*/ 	.word	0x00000000
        /*0010*/ 	.short	0x0006
        /*0012*/ 	.short	0x002c
        /*0014*/ 	.byte	0x00, 0xf0, 0x11, 0x00


	//----- nvinfo : EIATTR_KPARAM_INFO
	.align		4
.L_12:
        /*0018*/ 	.byte	0x04, 0x17
        /*001a*/ 	.short	(.L_14 - .L_13)
.L_13:
        /*001c*/ 	.word	0x00000000
        /*0020*/ 	.short	0x0005
        /*0022*/ 	.short	0x0028
        /*0024*/ 	.byte	0x00, 0xf0, 0x11, 0x00


	//----- nvinfo : EIATTR_KPARAM_INFO
	.align		4
.L_14:
        /*0028*/ 	.byte	0x04, 0x17
        /*002a*/ 	.short	(.L_16 - .L_15)
.L_15:
        /*002c*/ 	.word	0x00000000
        /*0030*/ 	.short	0x0004
        /*0032*/ 	.short	0x0020
        /*0034*/ 	.byte	0x00, 0xf4, 0x21, 0x00


	//----- nvinfo : EIATTR_KPARAM_INFO
	.align		4
.L_16:
        /*0038*/ 	.byte	0x04, 0x17
        /*003a*/ 	.short	(.L_18 - .L_17)
.L_17:
        /*003c*/ 	.word	0x00000000
        /*0040*/ 	.short	0x0003
        /*0042*/ 	.short	0x0018
        /*0044*/ 	.byte	0x00, 0xf4, 0x21, 0x00


	//----- nvinfo : EIATTR_KPARAM_INFO
	.align		4
.L_18:
        /*0048*/ 	.byte	0x04, 0x17
        /*004a*/ 	.short	(.L_20 - .L_19)
.L_19:
        /*004c*/ 	.word	0x00000000
        /*0050*/ 	.short	0x0002
        /*0052*/ 	.short	0x0010
        /*0054*/ 	.byte	0x00, 0xf4, 0x21, 0x00


	//----- nvinfo : EIATTR_KPARAM_INFO
	.align		4
.L_20:
        /*0058*/ 	.byte	0x04, 0x17
        /*005a*/ 	.short	(.L_22 - .L_21)
.L_21:
        /*005c*/ 	.word	0x00000000
        /*0060*/ 	.short	0x0001
        /*0062*/ 	.short	0x0008
        /*0064*/ 	.byte	0x00, 0xf4, 0x21, 0x00


	//----- nvinfo : EIATTR_KPARAM_INFO
	.align		4
.L_22:
        /*0068*/ 	.byte	0x04, 0x17
        /*006a*/ 	.short	(.L_24 - .L_23)
.L_23:
        /*006c*/ 	.word	0x00000000
        /*0070*/ 	.short	0x0000
        /*0072*/ 	.short	0x0000
        /*0074*/ 	.byte	0x00, 0xf4, 0x21, 0x00


	//----- nvinfo : EIATTR_SPARSE_MMA_MASK
	.align		4
.L_24:
        /*0078*/ 	.byte	0x03, 0x50
        /*007a*/ 	.short	0x0000


	//----- nvinfo : EIATTR_MAXREG_COUNT
	.align		4
        /*007c*/ 	.byte	0x03, 0x1b
        /*007e*/ 	.short	0x00ff


	//----- nvinfo : EIATTR_COOP_GROUP_MASK_REGIDS
	.align		4
        /*0080*/ 	.byte	0x04, 0x29
        /*0082*/ 	.short	(.L_26 - .L_25)


	//   ....[0]....
.L_25:
        /*0084*/ 	.word	0xffffffff


	//   ....[1]....
        /*0088*/ 	.word	0xffffffff


	//   ....[2]....
        /*008c*/ 	.word	0xffffffff


	//   ....[3]....
        /*0090*/ 	.word	0xffffffff


	//   ....[4]....
        /*0094*/ 	.word	0xffffffff


	//   ....[5]....
        /*0098*/ 	.word	0xffffffff


	//   ....[6]....
        /*009c*/ 	.word	0xffffffff


	//   ....[7]....
        /*00a0*/ 	.word	0xffffffff


	//   ....[8]....
        /*00a4*/ 	.word	0xffffffff


	//   ....[9]....
        /*00a8*/ 	.word	0xffffffff


	//   ....[10]....
        /*00ac*/ 	.word	0xffffffff


	//   ....[11]....
        /*00b0*/ 	.word	0xffffffff


	//----- nvinfo : EIATTR_COOP_GROUP_INSTR_OFFSETS
	.align		4
.L_26:
        /*00b4*/ 	.byte	0x04, 0x28
        /*00b6*/ 	.short	(.L_28 - .L_27)


	//   ....[0]....
.L_27:
        /*00b8*/ 	.word	0x00000280


	//   ....[1]....
        /*00bc*/ 	.word	0x000002a0


	//   ....[2]....
        /*00c0*/ 	.word	0x000002c0


	//   ....[3]....
        /*00c4*/ 	.word	0x000002e0


	//   ....[4]....
        /*00c8*/ 	.word	0x00000300


	//   ....[5]....
        /*00cc*/ 	.word	0x000003a0


	//   ....[6]....
        /*00d0*/ 	.word	0x00000490


	//   ....[7]....
        /*00d4*/ 	.word	0x000004b0


	//   ....[8]....
        /*00d8*/ 	.word	0x000004d0


	//   ....[9]....
        /*00dc*/ 	.word	0x000004f0


	//   ....[10]....
        /*00e0*/ 	.word	0x00000510


	//   ....[11]....
        /*00e4*/ 	.word	0x00000590


	//----- nvinfo : EIATTR_EXIT_INSTR_OFFSETS
	.align		4
.L_28:
        /*00e8*/ 	.byte	0x04, 0x1c
        /*00ea*/ 	.short	(.L_30 - .L_29)


	//   ....[0]....
.L_29:
        /*00ec*/ 	.word	0x00000680


	//   ....[1]....
        /*00f0*/ 	.word	0x000006a0


	//----- nvinfo : EIATTR_REQNTID
	.align		4
.L_30:
        /*00f4*/ 	.byte	0x04, 0x10
        /*00f6*/ 	.short	(.L_32 - .L_31)
.L_31:
        /*00f8*/ 	.word	0x00000040
        /*00fc*/ 	.word	0x00000001
        /*0100*/ 	.word	0x00000001


	//----- nvinfo : EIATTR_CBANK_PARAM_SIZE
	.align		4
.L_32:
        /*0104*/ 	.byte	0x03, 0x19
        /*0106*/ 	.short	0x0030


	//----- nvinfo : EIATTR_PARAM_CBANK
	.align		4
        /*0108*/ 	.byte	0x04, 0x0a
        /*010a*/ 	.short	(.L_34 - .L_33)
	.align		4
.L_33:
        /*010c*/ 	.word	index@(.nv.constant0.triton_per_fused_add_convolution_native_group_norm_33)
        /*0110*/ 	.short	0x0210
        /*0112*/ 	.short	0x0030


	//----- nvinfo : EIATTR_SW_WAR
	.align		4
.L_34:
        /*0114*/ 	.byte	0x04, 0x36
        /*0116*/ 	.short	(.L_36 - .L_35)
.L_35:
        /*0118*/ 	.word	0x00000008
.L_36:


//--------------------- .nv.callgraph             --------------------------
	.section	.nv.callgraph,"",@"SHT_CUDA_CALLGRAPH"
	.align	4
	.sectionentsize	8
	.align		4
        /*0000*/ 	.word	0x00000000
	.align		4
        /*0004*/ 	.word	0xffffffff
	.align		4
        /*0008*/ 	.word	0x00000000
	.align		4
        /*000c*/ 	.word	0xfffffffe
	.align		4
        /*0010*/ 	.word	0x00000000
	.align		4
        /*0014*/ 	.word	0xfffffffd
	.align		4
        /*0018*/ 	.word	0x00000000
	.align		4
        /*001c*/ 	.word	0xfffffffc


//--------------------- .nv.constant4             --------------------------
	.section	.nv.constant4,"a",@progbits
	.align	8
	.align		8
.nv.constant4:
        /*0000*/ 	.dword	_$_str


//--------------------- .text.triton_per_fused_add_convolution_native_group_norm_33 --------------------------
	.section	.text.triton_per_fused_add_convolution_native_group_norm_33,"ax",@progbits
	.sectionflags	@"SHF_BARRIERS=1"
	.align	128
        .global         triton_per_fused_add_convolution_native_group_norm_33
        .type           triton_per_fused_add_convolution_native_group_norm_33,@function
        .size           triton_per_fused_add_convolution_native_group_norm_33,(.L_x_1 - triton_per_fused_add_convolution_native_group_norm_33)
        .other          triton_per_fused_add_convolution_native_group_norm_33,@"STO_CUDA_ENTRY STV_DEFAULT"
triton_per_fused_add_convolution_native_group_norm_33:
.text.triton_per_fused_add_convolution_native_group_norm_33:
[----:B------:R-:W0:Y:S02]  /*0000*/  LDC R1, c[0x0][0x28] ;  /* 0x00000a00ff017b82 */ /* 0x000e240000000800 */
[----:B------:R-:W1:Y:S01]  /*0010*/  S2R R12, SR_CTAID.X ;  /* 0x00000000000c7919 */ /* 0x000e620000002500 */
[----:B------:R-:W2:Y:S01]  /*0020*/  LDC.64 R6, c[0x0][0x228] ;  /* 0x00008a00ff067b82 */ /* 0x000ea20000000a00 */
[----:B------:R-:W-:Y:S01]  /*0030*/  ULDC.64 UR6, c[0x0][0x208] ;  /* 0x0000820000067ab9 */ /* 0x000fe20000000a00 */
[----:B------:R-:W3:Y:S06]  /*0040*/  S2R R15, SR_TID.X ;  /* 0x00000000000f7919 */ /* 0x000eec0000002100 */
[----:B------:R-:W4:Y:S08]  /*0050*/  LDC.64 R2, c[0x0][0x210] ;  /* 0x00008400ff027b82 */ /* 0x000f300000000a00 */
[----:B------:R-:W5:Y:S01]  /*0060*/  LDC.64 R4, c[0x0][0x220] ;  /* 0x00008800ff047b82 */ /* 0x000f620000000a00 */
[----:B-1----:R-:W-:-:S04]  /*0070*/  SHF.R.S32.HI R9, RZ, 0x1f, R12 ;  /* 0x0000001fff097819 */ /* 0x002fc8000001140c */
[----:B------:R-:W-:Y:S02]  /*0080*/  LEA.HI R9, R9, R12, RZ, 0x5 ;  /* 0x0000000c09097211 */ /* 0x000fe400078f28ff */
[----:B---3--:R-:W-:Y:S02]  /*0090*/  SHF.L.U32 R13, R15, 0x2, RZ ;  /* 0x000000020f0d7819 */ /* 0x008fe400000006ff */
[----:B------:R-:W-:Y:S02]  /*00a0*/  LOP3.LUT R9, R9, 0xfffffe0, RZ, 0xc0, !PT ;  /* 0x0fffffe009097812 */ /* 0x000fe400078ec0ff */
[----:B------:R-:W-:Y:S02]  /*00b0*/  SHF.R.U32.HI R8, RZ, 0x4, R13 ;  /* 0x00000004ff087819 */ /* 0x000fe4000001160d */
[----:B------:R-:W-:Y:S02]  /*00c0*/  IADD3 R10, -R9, R12, RZ ;  /* 0x0000000c090a7210 */ /* 0x000fe40007ffe1ff */
[----:B------:R-:W-:-:S02]  /*00d0*/  SGXT.U32 R8, R8, 0x4 ;  /* 0x000000040808781a */ /* 0x000fc40000000000 */
[----:B------:R-:W-:Y:S02]  /*00e0*/  SHF.L.U32 R11, R10, 0x4, RZ ;  /* 0x000000040a0b7819 */ /* 0x000fe400000006ff */
[----:B------:R-:W-:Y:S02]  /*00f0*/  LOP3.LUT R9, R13, 0xfc, RZ, 0xc0, !PT ;  /* 0x000000fc0d097812 */ /* 0x000fe400078ec0ff */
[----:B------:R-:W-:Y:S02]  /*0100*/  LOP3.LUT R11, R11, R8, RZ, 0xfc, !PT ;  /* 0x000000080b0b7212 */ /* 0x000fe400078efcff */
[----:B------:R-:W-:-:S03]  /*0110*/  LEA R9, R12, R9, 0x8 ;  /* 0x000000090c097211 */ /* 0x000fc600078e40ff */
[----:B--2---:R-:W-:-:S04]  /*0120*/  IMAD.WIDE R18, R11, 0x4, R6 ;  /* 0x000000040b127825 */ /* 0x004fc800078e0206 */
[C---:B----4-:R-:W-:Y:S02]  /*0130*/  IMAD.WIDE R2, R9.reuse, 0x4, R2 ;  /* 0x0000000409027825 */ /* 0x050fe400078e0202 */
[----:B------:R-:W2:Y:S02]  /*0140*/  LDG.E.EL R18, desc[UR6][R18.64] ;  /* 0x0000000612127981 */ /* 0x000ea4000c2e1900 */
[----:B-----5:R-:W-:Y:S02]  /*0150*/  IMAD.WIDE R16, R9, 0x4, R4 ;  /* 0x0000000409107825 */ /* 0x020fe400078e0204 */
[----:B------:R-:W2:Y:S04]  /*0160*/  LDG.E.128 R4, desc[UR6][R2.64] ;  /* 0x0000000602047981 */ /* 0x000ea8000c1e1d00 */
[----:B------:R-:W3:Y:S01]  /*0170*/  LDG.E.128 R8, desc[UR6][R16.64] ;  /* 0x0000000610087981 */ /* 0x000ee2000c1e1d00 */
[----:B------:R-:W1:Y:S01]  /*0180*/  S2UR UR5, SR_CgaCtaId ;  /* 0x00000000000579c3 */ /* 0x000e620000008800 */
[C---:B------:R-:W-:Y:S01]  /*0190*/  LOP3.LUT P1, RZ, R15.reuse, 0x1f, RZ, 0xc0, !PT ;  /* 0x0000001f0fff7812 */ /* 0x040fe2000782c0ff */
[----:B------:R-:W-:Y:S01]  /*01a0*/  UMOV UR4, 0x400 ;  /* 0x0000040000047882 */ /* 0x000fe20000000000 */
[----:B------:R-:W-:Y:S01]  /*01b0*/  ISETP.GE.AND P2, PT, R15, 0x2, PT ;  /* 0x000000020f00780c */ /* 0x000fe20003f46270 */
[----:B-1----:R-:W-:Y:S01]  /*01c0*/  UPRMT UR4, UR5, 0x654, UR4 ;  /* 0x0000065405047896 */ /* 0x002fe20008000004 */
[--C-:B--2---:R-:W-:Y:S01]  /*01d0*/  FADD R20, R5, R18.reuse ;  /* 0x0000001205147221 */ /* 0x104fe20000000000 */
[--C-:B------:R-:W-:Y:S01]  /*01e0*/  FADD R5, R4, R18.reuse ;  /* 0x0000001204057221 */ /* 0x100fe20000000000 */
[----:B------:R-:W-:-:S02]  /*01f0*/  FADD R21, R6, R18 ;  /* 0x0000001206157221 */ /* 0x000fc40000000000 */
[----:B---3--:R-:W-:Y:S01]  /*0200*/  FADD R9, R9, R20 ;  /* 0x0000001409097221 */ /* 0x008fe20000000000 */
[----:B------:R-:W-:Y:S01]  /*0210*/  FADD R8, R8, R5 ;  /* 0x0000000508087221 */ /* 0x000fe20000000000 */
[----:B------:R-:W-:Y:S01]  /*0220*/  FADD R4, R7, R18 ;  /* 0x0000001207047221 */ /* 0x000fe20000000000 */
[----:B------:R-:W-:Y:S02]  /*0230*/  FADD R10, R10, R21 ;  /* 0x000000150a0a7221 */ /* 0x000fe40000000000 */
[----:B------:R-:W-:Y:S01]  /*0240*/  FADD R5, R9, R8 ;  /* 0x0000000809057221 */ /* 0x000fe20000000000 */
[----:B------:R-:W-:-:S03]  /*0250*/  FADD R11, R11, R4 ;  /* 0x000000040b0b7221 */ /* 0x000fc60000000000 */
[----:B------:R-:W-:-:S04]  /*0260*/  FADD R4, R10, R5 ;  /* 0x000000050a047221 */ /* 0x000fc80000000000 */
[----:B------:R-:W-:-:S05]  /*0270*/  FADD R4, R11, R4 ;  /* 0x000000040b047221 */ /* 0x000fca0000000000 */
[----:B------:R-:W1:Y:S02]  /*0280*/  SHFL.BFLY PT, R5, R4, 0x10, 0x1f ;  /* 0x0e001f0004057f89 */ /* 0x000e6400000e0000 */
[----:B-1----:R-:W-:-:S05]  /*0290*/  FADD R5, R4, R5 ;  /* 0x0000000504057221 */ /* 0x002fca0000000000 */
[----:B------:R-:W1:Y:S02]  /*02a0*/  SHFL.BFLY PT, R6, R5, 0x8, 0x1f ;  /* 0x0d001f0005067f89 */ /* 0x000e6400000e0000 */
[----:B-1----:R-:W-:-:S05]  /*02b0*/  FADD R6, R5, R6 ;  /* 0x0000000605067221 */ /* 0x002fca0000000000 */
[----:B------:R-:W1:Y:S02]  /*02c0*/  SHFL.BFLY PT, R7, R6, 0x4, 0x1f ;  /* 0x0c801f0006077f89 */ /* 0x000e6400000e0000 */
[----:B-1----:R-:W-:-:S05]  /*02d0*/  FADD R7, R6, R7 ;  /* 0x0000000706077221 */ /* 0x002fca0000000000 */
[----:B------:R-:W1:Y:S02]  /*02e0*/  SHFL.BFLY PT, R16, R7, 0x2, 0x1f ;  /* 0x0c401f0007107f89 */ /* 0x000e6400000e0000 */
[----:B-1----:R-:W-:-:S05]  /*02f0*/  FADD R16, R7, R16 ;  /* 0x0000001007107221 */ /* 0x002fca0000000000 */
[----:B------:R-:W1:Y:S01]  /*0300*/  SHFL.BFLY PT, R17, R16, 0x1, 0x1f ;  /* 0x0c201f0010117f89 */ /* 0x000e6200000e0000 */
[----:B------:R-:W-:-:S04]  /*0310*/  SHF.R.U32.HI R5, RZ, 0x3, R15 ;  /* 0x00000003ff057819 */ /* 0x000fc8000001160f */
[----:B------:R-:W-:Y:S01]  /*0320*/  LOP3.LUT R5, R5, 0x4, RZ, 0xc0, !PT ;  /* 0x0000000405057812 */ /* 0x000fe200078ec0ff */
[----:B-1----:R-:W-:-:S05]  /*0330*/  FADD R4, R16, R17 ;  /* 0x0000001110047221 */ /* 0x002fca0000000000 */
[----:B------:R-:W-:Y:S01]  /*0340*/  @!P1 STS [R5+UR4], R4 ;  /* 0x0000000405009988 */ /* 0x000fe20008000804 */
[----:B------:R-:W-:Y:S06]  /*0350*/  BAR.SYNC.DEFER_BLOCKING 0x0 ;  /* 0x0000000000007b1d */ /* 0x000fec0000010000 */
[----:B------:R-:W1:Y:S01]  /*0360*/  @!P2 LDS R0, [R13+UR4] ;  /* 0x000000040d00a984 */ /* 0x000e620008000800 */
[----:B------:R-:W-:-:S04]  /*0370*/  LOP3.LUT R6, R15, 0x1, RZ, 0xc0, !PT ;  /* 0x000000010f067812 */ /* 0x000fc800078ec0ff */
[----:B------:R-:W-:-:S04]  /*0380*/  ISETP.NE.U32.AND P0, PT, R6, 0x1, PT ;  /* 0x000000010600780c */ /* 0x000fc80003f05070 */
[----:B------:R-:W-:Y:S01]  /*0390*/  ISETP.LT.AND P0, PT, R15, 0x2, P0 ;  /* 0x000000020f00780c */ /* 0x000fe20000701270 */
[----:B-1----:R-:W1:Y:S02]  /*03a0*/  SHFL.BFLY PT, R7, R0, 0x1, 0x1f ;  /* 0x0c201f0000077f89 */ /* 0x002e6400000e0000 */
[----:B-1----:R-:W-:-:S10]  /*03b0*/  FADD R6, R0, R7 ;  /* 0x0000000700067221 */ /* 0x002fd40000000000 */
[----:B------:R-:W-:Y:S01]  /*03c0*/  @P0 STS [R13+UR4], R6 ;  /* 0x000000060d000988 */ /* 0x000fe20008000804 */
[----:B------:R-:W-:Y:S06]  /*03d0*/  BAR.SYNC.DEFER_BLOCKING 0x0 ;  /* 0x0000000000007b1d */ /* 0x000fec0000010000 */
[----:B------:R-:W1:Y:S02]  /*03e0*/  LDS R7, [UR4] ;  /* 0x00000004ff077984 */ /* 0x000e640008000800 */
[----:B-1----:R-:W-:-:S04]  /*03f0*/  FADD R4, RZ, R7 ;  /* 0x00000007ff047221 */ /* 0x002fc80000000000 */
[----:B------:R-:W-:-:S04]  /*0400*/  FMUL R4, R4, 0.00390625 ;  /* 0x3b80000004047820 */ /* 0x000fc80000400000 */
[--C-:B------:R-:W-:Y:S01]  /*0410*/  FADD R7, R9, -R4.reuse ;  /* 0x8000000409077221 */ /* 0x100fe20000000000 */
[----:B------:R-:W-:-:S03]  /*0420*/  FADD R0, R8, -R4 ;  /* 0x8000000408007221 */ /* 0x000fc60000000000 */
[----:B------:R-:W-:Y:S01]  /*0430*/  FMUL R17, R7, R7 ;  /* 0x0000000707117220 */ /* 0x000fe20000400000 */
[----:B------:R-:W-:-:S03]  /*0440*/  FADD R7, R10, -R4 ;  /* 0x800000040a077221 */ /* 0x000fc60000000000 */
[----:B------:R-:W-:Y:S01]  /*0450*/  FFMA R16, R0, R0, R17 ;  /* 0x0000000000107223 */ /* 0x000fe20000000011 */
[----:B------:R-:W-:-:S03]  /*0460*/  FADD R0, R11, -R4 ;  /* 0x800000040b007221 */ /* 0x000fc60000000000 */
[----:B------:R-:W-:-:S04]  /*0470*/  FFMA R7, R7, R7, R16 ;  /* 0x0000000707077223 */ /* 0x000fc80000000010 */
[----:B------:R-:W-:-:S05]  /*0480*/  FFMA R7, R0, R0, R7 ;  /* 0x0000000000077223 */ /* 0x000fca0000000007 */
        /* <DEDUP_REMOVED lines=8> */
[----:B------:R-:W1:Y:S02]  /*0510*/  SHFL.BFLY PT, R16, R19, 0x1, 0x1f ;  /* 0x0c201f0013107f89 */ /* 0x000e6400000e0000 */
[----:B-1----:R-:W-:Y:S01]  /*0520*/  FADD R18, R19, R16 ;  /* 0x0000001013127221 */ /* 0x002fe20000000000 */
[----:B------:R-:W-:Y:S01]  /*0530*/  BAR.SYNC.DEFER_BLOCKING 0x0 ;  /* 0x0000000000007b1d */ /* 0x000fe20000010000 */
[----:B------:R-:W-:-:S07]  /*0540*/  HFMA2.MMA R19, -RZ, RZ, 0.9375, 0 ;  /* 0x3b800000ff137435 */ /* 0x000fce00000001ff */
[----:B------:R-:W1:Y:S01]  /*0550*/  LDC.64 R16, c[0x0][0x230] ;  /* 0x00008c00ff107b82 */ /* 0x000e620000000a00 */
[----:B------:R-:W-:Y:S07]  /*0560*/  @!P1 STS [R5+UR4], R18 ;  /* 0x0000001205009988 */ /* 0x000fee0008000804 */
[----:B------:R-:W-:Y:S06]  /*0570*/  BAR.SYNC.DEFER_BLOCKING 0x0 ;  /* 0x0000000000007b1d */ /* 0x000fec0000010000 */
[----:B------:R-:W2:Y:S04]  /*0580*/  @!P2 LDS R14, [R13+UR4] ;  /* 0x000000040d0ea984 */ /* 0x000ea80008000800 */
[----:B--2---:R-:W2:Y:S02]  /*0590*/  SHFL.BFLY PT, R7, R14, 0x1, 0x1f ;  /* 0x0c201f000e077f89 */ /* 0x004ea400000e0000 */
[----:B--2---:R-:W-:-:S02]  /*05a0*/  FADD R0, R14, R7 ;  /* 0x000000070e007221 */ /* 0x004fc40000000000 */
[----:B------:R-:W2:Y:S03]  /*05b0*/  LDC.64 R6, c[0x0][0x218] ;  /* 0x00008600ff067b82 */ /* 0x000ea60000000a00 */
[----:B------:R1:W-:Y:S05]  /*05c0*/  @P0 STS [R13+UR4], R0 ;  /* 0x000000000d000988 */ /* 0x0003ea0008000804 */
[----:B------:R-:W-:Y:S06]  /*05d0*/  BAR.SYNC.DEFER_BLOCKING 0x0 ;  /* 0x0000000000007b1d */ /* 0x000fec0000010000 */
[----:B------:R-:W3:Y:S04]  /*05e0*/  LDS R20, [UR4] ;  /* 0x00000004ff147984 */ /* 0x000ee80008000800 */
[----:B------:R4:W-:Y:S01]  /*05f0*/  STG.E.128 desc[UR6][R2.64], R8 ;  /* 0x0000000802007986 */ /* 0x0009e2000c101d06 */
[----:B------:R-:W-:Y:S01]  /*0600*/  BAR.SYNC.DEFER_BLOCKING 0x0 ;  /* 0x0000000000007b1d */ /* 0x000fe20000010000 */
[----:B------:R-:W-:Y:S01]  /*0610*/  LOP3.LUT P0, RZ, R15, 0x3f, RZ, 0xc0, !PT ;  /* 0x0000003f0fff7812 */ /* 0x000fe2000780c0ff */
[----:B--2---:R-:W-:-:S04]  /*0620*/  IMAD.WIDE R6, R12, 0x4, R6 ;  /* 0x000000040c067825 */ /* 0x004fc800078e0206 */
[----:B-1----:R-:W-:-:S04]  /*0630*/  IMAD.WIDE R12, R12, 0x4, R16 ;  /* 0x000000040c0c7825 */ /* 0x002fc800078e0210 */
[----:B---3--:R-:W-:-:S04]  /*0640*/  FADD R20, RZ, R20 ;  /* 0x00000014ff147221 */ /* 0x008fc80000000000 */
[----:B------:R-:W-:-:S04]  /*0650*/  FFMA R20, R20, R19, 9.9999997473787516356e-06 ;  /* 0x3727c5ac14147423 */ /* 0x000fc80000000013 */
[----:B------:R-:W1:Y:S02]  /*0660*/  MUFU.RSQ R5, R20 ;  /* 0x0000001400057308 */ /* 0x000e640000001400 */
[----:B-1----:R4:W-:Y:S01]  /*0670*/  @!P0 STG.E desc[UR6][R6.64], R5 ;  /* 0x0000000506008986 */ /* 0x0029e2000c101906 */
[----:B------:R-:W-:Y:S05]  /*0680*/  @P0 EXIT ;  /* 0x000000000000094d */ /* 0x000fea0003800000 */
[----:B------:R-:W-:Y:S01]  /*0690*/  STG.E desc[UR6][R12.64], R4 ;  /* 0x000000040c007986 */ /* 0x000fe2000c101906 */
[----:B------:R-:W-:Y:S05]  /*06a0*/  EXIT ;  /* 0x000000000000794d */ /* 0x000fea0003800000 */
.L_x_0:
[----:B------:R-:W-:-:S00]  /*06b0*/  BRA `(.L_x_0) ;  /* 0xfffffffc00fc7947 */ /* 0x000fc0000383ffff */
[----:B------:R-:W-:-:S00]  /*06c0*/  NOP ;  /* 0x0000000000007918 */ /* 0x000fc00000000000 */
        /* <DEDUP_REMOVED lines=11> */
.L_x_1:


//--------------------- .nv.global.init           --------------------------
	.section	.nv.global.init,"aw",@progbits
.nv.global.init:
	.type		_$_str,@object
	.size		_$_str,(.L_0 - _$_str)
_$_str:
        /*0000*/ 	.byte	0x5f, 0x5f, 0x43, 0x55, 0x44, 0x41, 0x5f, 0x46, 0x54, 0x5a, 0x00
.L_0:


//--------------------- .nv.shared.triton_per_fused_add_convolution_native_group_norm_33 --------------------------
	.section	.nv.shared.triton_per_fused_add_convolution_native_group_norm_33,"aw",@nobits
	.sectionflags	@""
	.align	16
	.zero		1024


//--------------------- .nv.constant0.triton_per_fused_add_convolution_native_group_norm_33 --------------------------
	.section	.nv.constant0.triton_per_fused_add_convolution_native_group_norm_33,"a",@progbits
	.sectionflags	@""
	.align	4
.nv.constant0.triton_per_fused_add_convolution_native_group_norm_33:
	.zero		576
